	.headerflags	@"EF_CUDA_TEXMODE_UNIFIED EF_CUDA_64BIT_ADDRESS EF_CUDA_ACCELERATORS EF_CUDA_SM90 EF_CUDA_VIRTUAL_SM(EF_CUDA_SM90)"
	.elftype	@"ET_EXEC"


//--------------------- .nv.info                  --------------------------
	.section	.nv.info,"",@"SHT_CUDA_INFO"
	.align	4


	//----- nvinfo : EIATTR_REGCOUNT
	.align		4
        /*0000*/ 	.byte	0x04, 0x2f
        /*0002*/ 	.short	(.L_3 - .L_2)
	.align		4
.L_2:
        /*0004*/ 	.word	index@(triton_poi_fused__native_batch_norm_legit_no_training_relu_8)
        /*0008*/ 	.word	0x00000026


	//----- nvinfo : EIATTR_MIN_STACK_SIZE
	.align		4
.L_3:
        /*000c*/ 	.byte	0x04, 0x12
        /*000e*/ 	.short	(.L_5 - .L_4)
	.align		4
.L_4:
        /*0010*/ 	.word	index@(triton_poi_fused__native_batch_norm_legit_no_training_relu_8)
        /*0014*/ 	.word	0x00000000


	//----- nvinfo : EIATTR_FRAME_SIZE
	.align		4
.L_5:
        /*0018*/ 	.byte	0x04, 0x11
        /*001a*/ 	.short	(.L_7 - .L_6)
	.align		4
.L_6:
        /*001c*/ 	.word	index@(triton_poi_fused__native_batch_norm_legit_no_training_relu_8)
        /*0020*/ 	.word	0x00000000


	//----- nvinfo : EIATTR_MIN_STACK_SIZE
	.align		4
.L_7:
        /*0024*/ 	.byte	0x04, 0x12
        /*0026*/ 	.short	(.L_9 - .L_8)
	.align		4
.L_8:
        /*0028*/ 	.word	index@(triton_poi_fused__native_batch_norm_legit_no_training_relu_8)
        /*002c*/ 	.word	0x00000000
.L_9:


//--------------------- .nv.info.triton_poi_fused__native_batch_norm_legit_no_training_relu_8 --------------------------
	.section	.nv.info.triton_poi_fused__native_batch_norm_legit_no_training_relu_8,"",@"SHT_CUDA_INFO"
	.sectionflags	@""
	.align	4


	//----- nvinfo : EIATTR_CUDA_API_VERSION
	.align		4
        /*0000*/ 	.byte	0x04, 0x37
        /*0002*/ 	.short	(.L_11 - .L_10)
.L_10:
        /*0004*/ 	.word	0x0000007c


	//----- nvinfo : EIATTR_KPARAM_INFO
	.align		4
.L_11:
        /*0008*/ 	.byte	0x04, 0x17
        /*000a*/ 	.short	(.L_13 - .L_12)
.L_12:
        /*000c*/ 	.word	0x00000000
        /*0010*/ 	.short	0x0007
        /*0012*/ 	.short	0x0034
        /*0014*/ 	.byte	0x00, 0xf0, 0x11, 0x00


	//----- nvinfo : EIATTR_KPARAM_INFO
	.align		4
.L_13:
        /*0018*/ 	.byte	0x04, 0x17
        /*001a*/ 	.short	(.L_15 - .L_14)
.L_14:
        /*001c*/ 	.word	0x00000000
        /*0020*/ 	.short	0x0006
        /*0022*/ 	.short	0x0030
        /*0024*/ 	.byte	0x00, 0xf0, 0x11, 0x00


	//----- nvinfo : EIATTR_KPARAM_INFO
	.align		4
.L_15:
        /*0028*/ 	.byte	0x04, 0x17
        /*002a*/ 	.short	(.L_17 - .L_16)
.L_16:
        /*002c*/ 	.word	0x00000000
        /*0030*/ 	.short	0x0005
        /*0032*/ 	.short	0x0028
        /*0034*/ 	.byte	0x00, 0xf4, 0x21, 0x00


	//----- nvinfo : EIATTR_KPARAM_INFO
	.align		4
.L_17:
        /*0038*/ 	.byte	0x04, 0x17
        /*003a*/ 	.short	(.L_19 - .L_18)
.L_18:
        /*003c*/ 	.word	0x00000000
        /*0040*/ 	.short	0x0004
        /*0042*/ 	.short	0x0020
        /*0044*/ 	.byte	0x00, 0xf4, 0x21, 0x00


	//----- nvinfo : EIATTR_KPARAM_INFO
	.align		4
.L_19:
        /*0048*/ 	.byte	0x04, 0x17
        /*004a*/ 	.short	(.L_21 - .L_20)
.L_20:
        /*004c*/ 	.word	0x00000000
        /*0050*/ 	.short	0x0003
        /*0052*/ 	.short	0x0018
        /*0054*/ 	.byte	0x00, 0xf4, 0x21, 0x00


	//----- nvinfo : EIATTR_KPARAM_INFO
	.align		4
.L_21:
        /*0058*/ 	.byte	0x04, 0x17
        /*005a*/ 	.short	(.L_23 - .L_22)
.L_22:
        /*005c*/ 	.word	0x00000000
        /*0060*/ 	.short	0x0002
        /*0062*/ 	.short	0x0010
        /*0064*/ 	.byte	0x00, 0xf4, 0x21, 0x00


	//----- nvinfo : EIATTR_KPARAM_INFO
	.align		4
.L_23:
        /*0068*/ 	.byte	0x04, 0x17
        /*006a*/ 	.short	(.L_25 - .L_24)
.L_24:
        /*006c*/ 	.word	0x00000000
        /*0070*/ 	.short	0x0001
        /*0072*/ 	.short	0x0008
        /*0074*/ 	.byte	0x00, 0xf4, 0x21, 0x00


	//----- nvinfo : EIATTR_KPARAM_INFO
	.align		4
.L_25:
        /*0078*/ 	.byte	0x04, 0x17
        /*007a*/ 	.short	(.L_27 - .L_26)
.L_26:
        /*007c*/ 	.word	0x00000000
        /*0080*/ 	.short	0x0000
        /*0082*/ 	.short	0x0000
        /*0084*/ 	.byte	0x00, 0xf4, 0x21, 0x00


	//----- nvinfo : EIATTR_SPARSE_MMA_MASK
	.align		4
.L_27:
        /*0088*/ 	.byte	0x03, 0x50
        /*008a*/ 	.short	0x0000


	//----- nvinfo : EIATTR_MAXREG_COUNT
	.align		4
        /*008c*/ 	.byte	0x03, 0x1b
        /*008e*/ 	.short	0x00ff


	//----- nvinfo : EIATTR_EXIT_INSTR_OFFSETS
	.align		4
        /*0090*/ 	.byte	0x04, 0x1c
        /*0092*/ 	.short	(.L_29 - .L_28)


	//   ....[0]....
.L_28:
        /*0094*/ 	.word	0x000012f0


	//   ....[1]....
        /*0098*/ 	.word	0x00001390


	//----- nvinfo : EIATTR_REQNTID
	.align		4
.L_29:
        /*009c*/ 	.byte	0x04, 0x10
        /*009e*/ 	.short	(.L_31 - .L_30)
.L_30:
        /*00a0*/ 	.word	0x00000080
        /*00a4*/ 	.word	0x00000001
        /*00a8*/ 	.word	0x00000001


	//----- nvinfo : EIATTR_CBANK_PARAM_SIZE
	.align		4
.L_31:
        /*00ac*/ 	.byte	0x03, 0x19
        /*00ae*/ 	.short	0x0038


	//----- nvinfo : EIATTR_PARAM_CBANK
	.align		4
        /*00b0*/ 	.byte	0x04, 0x0a
        /*00b2*/ 	.short	(.L_33 - .L_32)
	.align		4
.L_32:
        /*00b4*/ 	.word	index@(.nv.constant0.triton_poi_fused__native_batch_norm_legit_no_training_relu_8)
        /*00b8*/ 	.short	0x0210
        /*00ba*/ 	.short	0x0038


	//----- nvinfo : EIATTR_SW_WAR
	.align		4
.L_33:
        /*00bc*/ 	.byte	0x04, 0x36
        /*00be*/ 	.short	(.L_35 - .L_34)
.L_34:
        /*00c0*/ 	.word	0x00000008
.L_35:


//--------------------- .nv.callgraph             --------------------------
	.section	.nv.callgraph,"",@"SHT_CUDA_CALLGRAPH"
	.align	4
	.sectionentsize	8
	.align		4
        /*0000*/ 	.word	0x00000000
	.align		4
        /*0004*/ 	.word	0xffffffff
	.align		4
        /*0008*/ 	.word	0x00000000
	.align		4
        /*000c*/ 	.word	0xfffffffe
	.align		4
        /*0010*/ 	.word	0x00000000
	.align		4
        /*0014*/ 	.word	0xfffffffd
	.align		4
        /*0018*/ 	.word	0x00000000
	.align		4
        /*001c*/ 	.word	0xfffffffc


//--------------------- .nv.constant4             --------------------------
	.section	.nv.constant4,"a",@progbits
	.align	8
	.align		8
.nv.constant4:
        /*0000*/ 	.dword	_$_str
	.align		8
        /*0008*/ 	.dword	_$_str_$_2


//--------------------- .text.triton_poi_fused__native_batch_norm_legit_no_training_relu_8 --------------------------
	.section	.text.triton_poi_fused__native_batch_norm_legit_no_training_relu_8,"ax",@progbits
	.sectionflags	@"SHF_BARRIERS=1"
	.align	128
        .global         triton_poi_fused__native_batch_norm_legit_no_training_relu_8
        .type           triton_poi_fused__native_batch_norm_legit_no_training_relu_8,@function
        .size           triton_poi_fused__native_batch_norm_legit_no_training_relu_8,(.L_x_1 - triton_poi_fused__native_batch_norm_legit_no_training_relu_8)
        .other          triton_poi_fused__native_batch_norm_legit_no_training_relu_8,@"STO_CUDA_ENTRY STV_DEFAULT"
triton_poi_fused__native_batch_norm_legit_no_training_relu_8:
.text.triton_poi_fused__native_batch_norm_legit_no_training_relu_8:
[----:B------:R-:W0:Y:S01]  /*0000*/  LDC R1, c[0x0][0x28] ;  /* 0x00000a00ff017b82 */ /* 0x000e220000000800 */
[----:B------:R-:W1:Y:S07]  /*0010*/  S2R R2, SR_TID.X ;  /* 0x0000000000027919 */ /* 0x000e6e0000002100 */
[----:B------:R-:W2:Y:S01]  /*0020*/  LDC.64 R20, c[0x0][0x218] ;  /* 0x00008600ff147b82 */ /* 0x000ea20000000a00 */
[----:B------:R-:W-:Y:S02]  /*0030*/  CS2R R8, SRZ ;  /* 0x0000000000087805 */ /* 0x000fe4000001ff00 */
[----:B------:R-:W-:Y:S01]  /*0040*/  CS2R R10, SRZ ;  /* 0x00000000000a7805 */ /* 0x000fe2000001ff00 */
[----:B------:R-:W3:Y:S01]  /*0050*/  S2R R3, SR_CTAID.Y ;  /* 0x0000000000037919 */ /* 0x000ee20000002600 */
[----:B------:R-:W-:Y:S01]  /*0060*/  ULDC.64 UR6, c[0x0][0x208] ;  /* 0x0000820000067ab9 */ /* 0x000fe20000000a00 */
[----:B------:R-:W4:Y:S02]  /*0070*/  S2R R0, SR_CTAID.X ;  /* 0x0000000000007919 */ /* 0x000f240000002500 */
[----:B------:R-:W5:Y:S08]  /*0080*/  LDC.64 R32, c[0x0][0x210] ;  /* 0x00008400ff207b82 */ /* 0x000f700000000a00 */
[----:B------:R-:W2:Y:S01]  /*0090*/  LDC.64 R28, c[0x0][0x220] ;  /* 0x00008800ff1c7b82 */ /* 0x000ea20000000a00 */
[----:B-1----:R-:W-:-:S02]  /*00a0*/  SHF.L.U32 R4, R2, 0x2, RZ ;  /* 0x0000000202047819 */ /* 0x002fc400000006ff */
[----:B---3--:R-:W-:Y:S02]  /*00b0*/  SHF.L.U32 R3, R3, 0xa, RZ ;  /* 0x0000000a03037819 */ /* 0x008fe400000006ff */
[----:B------:R-:W-:Y:S02]  /*00c0*/  LOP3.LUT R4, R4, 0x1fc, RZ, 0xc0, !PT ;  /* 0x000001fc04047812 */ /* 0x000fe400078ec0ff */
[----:B----4-:R-:W-:Y:S02]  /*00d0*/  ISETP.GE.AND P2, PT, R0, 0x3c1, PT ;  /* 0x000003c10000780c */ /* 0x010fe40003f46270 */
[----:B------:R-:W-:Y:S02]  /*00e0*/  LOP3.LUT R5, R3, R4, RZ, 0xfc, !PT ;  /* 0x0000000403057212 */ /* 0x000fe400078efcff */
[----:B------:R-:W-:Y:S02]  /*00f0*/  LOP3.LUT R12, R3, 0x200, R4, 0xfe, !PT ;  /* 0x00000200030c7812 */ /* 0x000fe400078efe04 */
[C---:B------:R-:W-:Y:S01]  /*0100*/  ISETP.GE.AND P1, PT, R5.reuse, 0x480, PT ;  /* 0x000004800500780c */ /* 0x040fe20003f26270 */
[C---:B------:R-:W-:Y:S01]  /*0110*/  IMAD.HI R6, R5.reuse, 0x38e38e39, RZ ;  /* 0x38e38e3905067827 */ /* 0x040fe200078e02ff */
[----:B------:R-:W-:-:S03]  /*0120*/  ISETP.LT.AND P0, PT, R5, 0x480, !P2 ;  /* 0x000004800500780c */ /* 0x000fc60005701270 */
[----:B------:R-:W-:Y:S01]  /*0130*/  IMAD.HI R13, R12, 0x38e38e39, RZ ;  /* 0x38e38e390c0d7827 */ /* 0x000fe200078e02ff */
[----:B------:R-:W-:-:S04]  /*0140*/  SHF.R.U32.HI R7, RZ, 0x1f, R6 ;  /* 0x0000001fff077819 */ /* 0x000fc80000011606 */
[----:B------:R-:W-:Y:S02]  /*0150*/  LEA.HI.SX32 R6, R6, R7, 0x1a ;  /* 0x0000000706067211 */ /* 0x000fe400078fd2ff */
[----:B------:R-:W-:-:S03]  /*0160*/  SHF.R.U32.HI R14, RZ, 0x1f, R13 ;  /* 0x0000001fff0e7819 */ /* 0x000fc6000001160d */
[----:B------:R-:W-:Y:S01]  /*0170*/  IMAD R27, R6, -0x120, R5 ;  /* 0xfffffee0061b7824 */ /* 0x000fe200078e0205 */
[----:B------:R-:W-:Y:S02]  /*0180*/  CS2R R4, SRZ ;  /* 0x0000000000047805 */ /* 0x000fe4000001ff00 */
[----:B------:R-:W-:Y:S01]  /*0190*/  LEA.HI.SX32 R14, R13, R14, 0x1a ;  /* 0x0000000e0d0e7211 */ /* 0x000fe200078fd2ff */
[----:B------:R-:W-:Y:S02]  /*01a0*/  IMAD R7, R0, 0x120, R27 ;  /* 0x0000012000077824 */ /* 0x000fe400078e021b */
[----:B--2---:R-:W-:-:S04]  /*01b0*/  IMAD.WIDE R16, R27, 0x4, R20 ;  /* 0x000000041b107825 */ /* 0x004fc800078e0214 */
[----:B------:R-:W-:Y:S01]  /*01c0*/  IMAD R19, R6, 0x43920, R7 ;  /* 0x0004392006137824 */ /* 0x000fe200078e0207 */
[----:B------:R-:W-:Y:S01]  /*01d0*/  CS2R R6, SRZ ;  /* 0x0000000000067805 */ /* 0x000fe2000001ff00 */
[----:B------:R1:W2:Y:S02]  /*01e0*/  @!P1 LDG.E.EL.128 R8, desc[UR6][R16.64] ;  /* 0x0000000610089981 */ /* 0x0002a4000c2e1d00 */
[----:B-----5:R-:W-:-:S05]  /*01f0*/  IMAD.WIDE R18, R19, 0x4, R32 ;  /* 0x0000000413127825 */ /* 0x020fca00078e0220 */
[----:B------:R3:W2:Y:S01]  /*0200*/  @P0 LDG.E.EL.128 R4, desc[UR6][R18.64] ;  /* 0x0000000612040981 */ /* 0x0006a2000c2e1d00 */
[----:B------:R-:W-:Y:S01]  /*0210*/  IMAD R25, R14, -0x120, R12 ;  /* 0xfffffee00e197824 */ /* 0x000fe200078e020c */
[----:B------:R-:W-:-:S03]  /*0220*/  ISETP.GE.AND P0, PT, R12, 0x480, PT ;  /* 0x000004800c00780c */ /* 0x000fc60003f06270 */
[----:B------:R-:W-:Y:S01]  /*0230*/  IMAD R13, R14, 0x43920, R25 ;  /* 0x000439200e0d7824 */ /* 0x000fe200078e0219 */
[----:B------:R-:W-:-:S03]  /*0240*/  ISETP.LT.AND P2, PT, R12, 0x480, !P2 ;  /* 0x000004800c00780c */ /* 0x000fc60005741270 */
[----:B------:R-:W-:Y:S01]  /*0250*/  IMAD R13, R0, 0x120, R13 ;  /* 0x00000120000d7824 */ /* 0x000fe200078e020d */
[----:B------:R-:W-:Y:S02]  /*0260*/  CS2R R14, SRZ ;  /* 0x00000000000e7805 */ /* 0x000fe4000001ff00 */
[----:B-1----:R-:W-:Y:S02]  /*0270*/  CS2R R16, SRZ ;  /* 0x0000000000107805 */ /* 0x002fe4000001ff00 */
[----:B---3--:R-:W-:Y:S01]  /*0280*/  CS2R R18, SRZ ;  /* 0x0000000000127805 */ /* 0x008fe2000001ff00 */
[----:B------:R-:W-:Y:S01]  /*0290*/  IMAD.WIDE R32, R13, 0x4, R32 ;  /* 0x000000040d207825 */ /* 0x000fe200078e0220 */
[----:B------:R-:W-:Y:S02]  /*02a0*/  CS2R R12, SRZ ;  /* 0x00000000000c7805 */ /* 0x000fe4000001ff00 */
[----:B------:R-:W-:Y:S01]  /*02b0*/  CS2R R22, SRZ ;  /* 0x0000000000167805 */ /* 0x000fe2000001ff00 */
[----:B------:R-:W-:Y:S01]  /*02c0*/  IMAD.WIDE R34, R25, 0x4, R20 ;  /* 0x0000000419227825 */ /* 0x000fe200078e0214 */
[----:B------:R-:W-:-:S02]  /*02d0*/  CS2R R20, SRZ ;  /* 0x0000000000147805 */ /* 0x000fc4000001ff00 */
[----:B------:R-:W3:Y:S01]  /*02e0*/  @P2 LDG.E.EL.128 R12, desc[UR6][R32.64] ;  /* 0x00000006200c2981 */ /* 0x000ee2000c2e1d00 */
[----:B0-----:R-:W-:-:S03]  /*02f0*/  IMAD.WIDE R30, R27, 0x4, R28 ;  /* 0x000000041b1e7825 */ /* 0x001fc600078e021c */
[----:B------:R-:W3:Y:S04]  /*0300*/  @!P0 LDG.E.EL.128 R16, desc[UR6][R34.64] ;  /* 0x0000000622108981 */ /* 0x000ee8000c2e1d00 */
[----:B------:R-:W4:Y:S01]  /*0310*/  @!P1 LDG.E.EL.128 R20, desc[UR6][R30.64] ;  /* 0x000000061e149981 */ /* 0x000f22000c2e1d00 */
[----:B------:R-:W-:-:S04]  /*0320*/  IMAD.WIDE R28, R25, 0x4, R28 ;  /* 0x00000004191c7825 */ /* 0x000fc800078e021c */
[----:B--2---:R-:W-:Y:S01]  /*0330*/  FADD R8, -R8, R4 ;  /* 0x0000000408087221 */ /* 0x004fe20000000100 */
[----:B------:R-:W-:Y:S01]  /*0340*/  FADD R9, -R9, R5 ;  /* 0x0000000509097221 */ /* 0x000fe20000000100 */
[----:B------:R-:W-:Y:S01]  /*0350*/  FADD R10, -R10, R6 ;  /* 0x000000060a0a7221 */ /* 0x000fe20000000100 */
[----:B------:R-:W-:Y:S01]  /*0360*/  FADD R11, -R11, R7 ;  /* 0x000000070b0b7221 */ /* 0x000fe20000000100 */
[----:B------:R-:W-:Y:S02]  /*0370*/  CS2R R4, SRZ ;  /* 0x0000000000047805 */ /* 0x000fe4000001ff00 */
[----:B------:R-:W-:-:S06]  /*0380*/  CS2R R6, SRZ ;  /* 0x0000000000067805 */ /* 0x000fcc000001ff00 */
[----:B------:R0:W2:Y:S01]  /*0390*/  @!P0 LDG.E.EL.128 R4, desc[UR6][R28.64] ;  /* 0x000000061c048981 */ /* 0x0000a2000c2e1d00 */
[----:B---3--:R-:W-:Y:S01]  /*03a0*/  FADD R24, -R16, R12 ;  /* 0x0000000c10187221 */ /* 0x008fe20000000100 */
[----:B----4-:R-:W-:Y:S01]  /*03b0*/  FADD R16, R20, 9.9999997473787516356e-06 ;  /* 0x3727c5ac14107421 */ /* 0x010fe20000000000 */
[----:B------:R-:W-:-:S05]  /*03c0*/  FADD R21, R21, 9.9999997473787516356e-06 ;  /* 0x3727c5ac15157421 */ /* 0x000fca0000000000 */
[----:B------:R-:W1:Y:S08]  /*03d0*/  MUFU.SQRT R16, R16 ;  /* 0x0000001000107308 */ /* 0x000e700000002000 */
[----:B------:R-:W3:Y:S01]  /*03e0*/  MUFU.SQRT R21, R21 ;  /* 0x0000001500157308 */ /* 0x000ee20000002000 */
[----:B------:R-:W-:Y:S01]  /*03f0*/  FADD R23, R23, 9.9999997473787516356e-06 ;  /* 0x3727c5ac17177421 */ /* 0x000fe20000000000 */
[----:B------:R-:W-:Y:S01]  /*0400*/  FADD R17, -R17, R13 ;  /* 0x0000000d11117221 */ /* 0x000fe20000000100 */
[----:B------:R-:W-:Y:S01]  /*0410*/  HFMA2.MMA R13, -RZ, RZ, 1.625, 0 ;  /* 0x3e800000ff0d7435 */ /* 0x000fe200000001ff */
[----:B-1----:R-:W-:-:S04]  /*0420*/  FSETP.GT.AND P3, PT, R16, 8.50705917302346158658e+37, PT ;  /* 0x7e8000001000780b */ /* 0x002fc80003f64000 */
[----:B------:R-:W1:Y:S01]  /*0430*/  MUFU.SQRT R20, R23 ;  /* 0x0000001700147308 */ /* 0x000e620000002000 */
[C---:B------:R-:W-:Y:S02]  /*0440*/  FSETP.GEU.AND P4, PT, R16.reuse, 1.175494350822287508e-38, PT ;  /* 0x008000001000780b */ /* 0x040fe40003f8e000 */
[C---:B---3--:R-:W-:Y:S02]  /*0450*/  FSETP.GT.AND P5, PT, R21.reuse, 8.50705917302346158658e+37, PT ;  /* 0x7e8000001500780b */ /* 0x048fe40003fa4000 */
[----:B------:R-:W-:Y:S01]  /*0460*/  FSETP.GEU.AND P2, PT, R21, 1.175494350822287508e-38, PT ;  /* 0x008000001500780b */ /* 0x000fe20003f4e000 */
[----:B------:R-:W-:Y:S01]  /*0470*/  FADD R19, -R19, R15 ;  /* 0x0000000f13137221 */ /* 0x000fe20000000100 */
[C---:B------:R-:W-:Y:S02]  /*0480*/  FSEL R15, R13.reuse, 1, P3 ;  /* 0x3f8000000d0f7808 */ /* 0x040fe40001800000 */
[----:B------:R-:W-:Y:S01]  /*0490*/  @P3 FMUL R16, R16, 0.25 ;  /* 0x3e80000010103820 */ /* 0x000fe20000400000 */
[----:B------:R-:W-:Y:S01]  /*04a0*/  FADD R14, -R18, R14 ;  /* 0x0000000e120e7221 */ /* 0x000fe20000000100 */
[----:B------:R-:W-:-:S03]  /*04b0*/  FSEL R18, R13, 1, P5 ;  /* 0x3f8000000d127808 */ /* 0x000fc60002800000 */
[----:B------:R-:W-:Y:S01]  /*04c0*/  @!P4 FMUL R16, R16, 16777216 ;  /* 0x4b8000001010c820 */ /* 0x000fe20000400000 */
[----:B------:R-:W-:Y:S01]  /*04d0*/  @!P4 FMUL R15, R15, 16777216 ;  /* 0x4b8000000f0fc820 */ /* 0x000fe20000400000 */
[----:B-1----:R-:W-:Y:S01]  /*04e0*/  FSETP.GT.AND P4, PT, R20, 8.50705917302346158658e+37, PT ;  /* 0x7e8000001400780b */ /* 0x002fe20003f84000 */
[----:B------:R-:W-:Y:S01]  /*04f0*/  @P5 FMUL R21, R21, 0.25 ;  /* 0x3e80000015155820 */ /* 0x000fe20000400000 */
[----:B------:R-:W-:-:S03]  /*0500*/  @!P2 FMUL R18, R18, 16777216 ;  /* 0x4b8000001212a820 */ /* 0x000fc60000400000 */
[----:B------:R-:W-:Y:S01]  /*0510*/  @!P2 FMUL R21, R21, 16777216 ;  /* 0x4b8000001515a820 */ /* 0x000fe20000400000 */
[----:B------:R-:W-:Y:S01]  /*0520*/  FSETP.GEU.AND P2, PT, R20, 1.175494350822287508e-38, PT ;  /* 0x008000001400780b */ /* 0x000fe20003f4e000 */
[----:B------:R-:W1:Y:S01]  /*0530*/  MUFU.RCP R16, R16 ;  /* 0x0000001000107308 */ /* 0x000e620000001000 */
[----:B------:R-:W-:-:S05]  /*0540*/  FADD R22, R22, 9.9999997473787516356e-06 ;  /* 0x3727c5ac16167421 */ /* 0x000fca0000000000 */
[----:B------:R-:W-:Y:S02]  /*0550*/  @P4 FMUL R20, R20, 0.25 ;  /* 0x3e80000014144820 */ /* 0x000fe40000400000 */
[----:B------:R-:W3:Y:S04]  /*0560*/  MUFU.RCP R21, R21 ;  /* 0x0000001500157308 */ /* 0x000ee80000001000 */
[----:B------:R-:W-:-:S04]  /*0570*/  @!P2 FMUL R20, R20, 16777216 ;  /* 0x4b8000001414a820 */ /* 0x000fc80000400000 */
[----:B------:R-:W4:Y:S01]  /*0580*/  MUFU.SQRT R12, R22 ;  /* 0x00000016000c7308 */ /* 0x000f220000002000 */
[----:B-1----:R-:W-:-:S07]  /*0590*/  FMUL R15, R16, R15 ;  /* 0x0000000f100f7220 */ /* 0x002fce0000400000 */
[----:B0-----:R-:W0:Y:S01]  /*05a0*/  MUFU.RCP R28, R20 ;  /* 0x00000014001c7308 */ /* 0x001e220000001000 */
[----:B---3--:R-:W-:Y:S01]  /*05b0*/  FMUL R16, R21, R18 ;  /* 0x0000001215107220 */ /* 0x008fe20000400000 */
[----:B------:R-:W-:Y:S02]  /*05c0*/  FSEL R21, R13, 1, P4 ;  /* 0x3f8000000d157808 */ /* 0x000fe40002000000 */
[----:B----4-:R-:W-:-:S03]  /*05d0*/  FSETP.GT.AND P3, PT, R12, 8.50705917302346158658e+37, PT ;  /* 0x7e8000000c00780b */ /* 0x010fc60003f64000 */
[----:B------:R-:W-:Y:S01]  /*05e0*/  @!P2 FMUL R21, R21, 16777216 ;  /* 0x4b8000001515a820 */ /* 0x000fe20000400000 */
[----:B------:R-:W-:-:S03]  /*05f0*/  FSETP.GEU.AND P5, PT, R12, 1.175494350822287508e-38, PT ;  /* 0x008000000c00780b */ /* 0x000fc60003fae000 */
[----:B0-----:R-:W-:Y:S01]  /*0600*/  FMUL R28, R28, R21 ;  /* 0x000000151c1c7220 */ /* 0x001fe20000400000 */
[----:B------:R-:W-:-:S05]  /*0610*/  FSEL R18, R13, 1, P3 ;  /* 0x3f8000000d127808 */ /* 0x000fca0001800000 */
[----:B------:R-:W-:Y:S01]  /*0620*/  @P3 FMUL R12, R12, 0.25 ;  /* 0x3e8000000c0c3820 */ /* 0x000fe20000400000 */
[----:B------:R-:W-:-:S03]  /*0630*/  P2R R26, PR, RZ, 0x2 ;  /* 0x00000002ff1a7803 */ /* 0x000fc60000000000 */
[----:B------:R-:W-:Y:S01]  /*0640*/  @!P5 FMUL R12, R12, 16777216 ;  /* 0x4b8000000c0cd820 */ /* 0x000fe20000400000 */
[----:B------:R-:W-:Y:S01]  /*0650*/  @!P5 FMUL R18, R18, 16777216 ;  /* 0x4b8000001212d820 */ /* 0x000fe20000400000 */
[----:B------:R-:W-:Y:S01]  /*0660*/  FMUL R16, R16, R9 ;  /* 0x0000000910107220 */ /* 0x000fe20000400000 */
[----:B------:R-:W-:Y:S01]  /*0670*/  FMUL R15, R15, R8 ;  /* 0x000000080f0f7220 */ /* 0x000fe20000400000 */
[----:B------:R-:W-:Y:S01]  /*0680*/  CS2R R8, SRZ ;  /* 0x0000000000087805 */ /* 0x000fe2000001ff00 */
[----:B--2---:R-:W-:Y:S01]  /*0690*/  FADD R4, R4, 9.9999997473787516356e-06 ;  /* 0x3727c5ac04047421 */ /* 0x004fe20000000000 */
[----:B------:R-:W-:Y:S01]  /*06a0*/  FADD R5, R5, 9.9999997473787516356e-06 ;  /* 0x3727c5ac05057421 */ /* 0x000fe20000000000 */
[----:B------:R-:W-:-:S04]  /*06b0*/  FADD R6, R6, 9.9999997473787516356e-06 ;  /* 0x3727c5ac06067421 */ /* 0x000fc80000000000 */
[----:B------:R-:W0:Y:S01]  /*06c0*/  MUFU.SQRT R4, R4 ;  /* 0x0000000400047308 */ /* 0x000e220000002000 */
[----:B------:R-:W-:-:S07]  /*06d0*/  FADD R21, R7, 9.9999997473787516356e-06 ;  /* 0x3727c5ac07157421 */ /* 0x000fce0000000000 */
[----:B------:R-:W1:Y:S08]  /*06e0*/  MUFU.SQRT R22, R5 ;  /* 0x0000000500167308 */ /* 0x000e700000002000 */
[----:B------:R-:W2:Y:S01]  /*06f0*/  MUFU.SQRT R29, R6 ;  /* 0x00000006001d7308 */ /* 0x000ea20000002000 */
[----:B0-----:R-:W-:-:S07]  /*0700*/  FSETP.GT.AND P3, PT, R4, 8.50705917302346158658e+37, PT ;  /* 0x7e8000000400780b */ /* 0x001fce0003f64000 */
[----:B------:R-:W0:Y:S01]  /*0710*/  MUFU.SQRT R20, R21 ;  /* 0x0000001500147308 */ /* 0x000e220000002000 */
[----:B-1----:R-:W-:Y:S02]  /*0720*/  FSETP.GT.AND P4, PT, R22, 8.50705917302346158658e+37, PT ;  /* 0x7e8000001600780b */ /* 0x002fe40003f84000 */
[----:B--2---:R-:W-:Y:S02]  /*0730*/  FSETP.GT.AND P6, PT, R29, 8.50705917302346158658e+37, PT ;  /* 0x7e8000001d00780b */ /* 0x004fe40003fc4000 */
[C---:B------:R-:W-:Y:S01]  /*0740*/  FSETP.GEU.AND P2, PT, R4.reuse, 1.175494350822287508e-38, PT ;  /* 0x008000000400780b */ /* 0x040fe20003f4e000 */
[----:B------:R-:W-:Y:S01]  /*0750*/  @P3 FMUL R4, R4, 0.25 ;  /* 0x3e80000004043820 */ /* 0x000fe20000400000 */
[----:B------:R-:W-:Y:S02]  /*0760*/  FSEL R23, R13, 1, P3 ;  /* 0x3f8000000d177808 */ /* 0x000fe40001800000 */
[----:B------:R-:W-:Y:S02]  /*0770*/  FSETP.GEU.AND P3, PT, R22, 1.175494350822287508e-38, PT ;  /* 0x008000001600780b */ /* 0x000fe40003f6e000 */
[----:B0-----:R-:W-:-:S03]  /*0780*/  FSETP.GT.AND P1, PT, R20, 8.50705917302346158658e+37, PT ;  /* 0x7e8000001400780b */ /* 0x001fc60003f24000 */
[----:B------:R-:W-:Y:S01]  /*0790*/  @P4 FMUL R22, R22, 0.25 ;  /* 0x3e80000016164820 */ /* 0x000fe20000400000 */
[----:B------:R-:W-:Y:S02]  /*07a0*/  FSEL R5, R13, 1, P4 ;  /* 0x3f8000000d057808 */ /* 0x000fe40002000000 */
[C---:B------:R-:W-:Y:S01]  /*07b0*/  FSETP.GEU.AND P4, PT, R29.reuse, 1.175494350822287508e-38, PT ;  /* 0x008000001d00780b */ /* 0x040fe20003f8e000 */
[----:B------:R-:W-:Y:S01]  /*07c0*/  @P6 FMUL R29, R29, 0.25 ;  /* 0x3e8000001d1d6820 */ /* 0x000fe20000400000 */
[C---:B------:R-:W-:Y:S02]  /*07d0*/  FSEL R6, R13.reuse, 1, P6 ;  /* 0x3f8000000d067808 */ /* 0x040fe40003000000 */
[----:B------:R-:W-:Y:S02]  /*07e0*/  FSEL R7, R13, 1, P1 ;  /* 0x3f8000000d077808 */ /* 0x000fe40000800000 */
[----:B------:R-:W0:Y:S01]  /*07f0*/  MUFU.RCP R13, R12 ;  /* 0x0000000c000d7308 */ /* 0x000e220000001000 */
[C---:B------:R-:W-:Y:S01]  /*0800*/  FSETP.GEU.AND P6, PT, R20.reuse, 1.175494350822287508e-38, PT ;  /* 0x008000001400780b */ /* 0x040fe20003fce000 */
[----:B------:R-:W-:Y:S01]  /*0810*/  @P1 FMUL R20, R20, 0.25 ;  /* 0x3e80000014141820 */ /* 0x000fe20000400000 */
[----:B------:R-:W-:Y:S01]  /*0820*/  @!P3 FMUL R22, R22, 16777216 ;  /* 0x4b8000001616b820 */ /* 0x000fe20000400000 */
[----:B------:R-:W-:-:S10]  /*0830*/  @!P2 FMUL R4, R4, 16777216 ;  /* 0x4b8000000404a820 */ /* 0x000fd40000400000 */
[----:B------:R-:W-:Y:S01]  /*0840*/  @!P6 FMUL R20, R20, 16777216 ;  /* 0x4b8000001414e820 */ /* 0x000fe20000400000 */
[----:B0-----:R-:W-:-:S03]  /*0850*/  FMUL R13, R13, R18 ;  /* 0x000000120d0d7220 */ /* 0x001fc60000400000 */
[----:B------:R0:W1:Y:S01]  /*0860*/  MUFU.RCP R18, R20 ;  /* 0x0000001400127308 */ /* 0x0000620000001000 */
[----:B------:R-:W-:Y:S01]  /*0870*/  FMUL R21, R13, R10 ;  /* 0x0000000a0d157220 */ /* 0x000fe20000400000 */
[----:B------:R-:W-:Y:S01]  /*0880*/  @!P4 FMUL R29, R29, 16777216 ;  /* 0x4b8000001d1dc820 */ /* 0x000fe20000400000 */
[----:B------:R-:W2:Y:S01]  /*0890*/  LDC.64 R12, c[0x0][0x228] ;  /* 0x00008a00ff0c7b82 */ /* 0x000ea20000000a00 */
[----:B0-----:R-:W-:-:S07]  /*08a0*/  FMUL R20, R28, R11 ;  /* 0x0000000b1c147220 */ /* 0x001fce0000400000 */
[----:B------:R-:W0:Y:S01]  /*08b0*/  LDC.64 R10, c[0x0][0x230] ;  /* 0x00008c00ff0a7b82 */ /* 0x000e220000000a00 */
[----:B------:R-:W-:Y:S08]  /*08c0*/  MUFU.RCP R22, R22 ;  /* 0x0000001600167308 */ /* 0x000ff00000001000 */
[----:B------:R-:W3:Y:S08]  /*08d0*/  MUFU.RCP R29, R29 ;  /* 0x0000001d001d7308 */ /* 0x000ef00000001000 */
[----:B------:R-:W4:Y:S01]  /*08e0*/  MUFU.RCP R4, R4 ;  /* 0x0000000400047308 */ /* 0x000f220000001000 */
[----:B------:R-:W-:Y:S01]  /*08f0*/  ISETP.NE.AND P1, PT, R26, RZ, PT ;  /* 0x000000ff1a00720c */ /* 0x000fe20003f25270 */
[----:B------:R-:W-:Y:S01]  /*0900*/  @!P6 FMUL R7, R7, 16777216 ;  /* 0x4b8000000707e820 */ /* 0x000fe20000400000 */
[----:B------:R-:W-:Y:S01]  /*0910*/  @!P4 FMUL R6, R6, 16777216 ;  /* 0x4b8000000606c820 */ /* 0x000fe20000400000 */
[----:B------:R-:W-:Y:S01]  /*0920*/  @!P3 FMUL R5, R5, 16777216 ;  /* 0x4b8000000505b820 */ /* 0x000fe20000400000 */
[----:B------:R-:W-:Y:S01]  /*0930*/  @!P2 FMUL R23, R23, 16777216 ;  /* 0x4b8000001717a820 */ /* 0x000fe20000400000 */
[----:B-1----:R-:W-:Y:S01]  /*0940*/  FMUL R18, R18, R7 ;  /* 0x0000000712127220 */ /* 0x002fe20000400000 */
[----:B---3--:R-:W-:Y:S01]  /*0950*/  FMUL R29, R29, R6 ;  /* 0x000000061d1d7220 */ /* 0x008fe20000400000 */
[----:B------:R-:W-:Y:S01]  /*0960*/  FMUL R26, R22, R5 ;  /* 0x00000005161a7220 */ /* 0x000fe20000400000 */
[----:B0-----:R-:W-:Y:S01]  /*0970*/  IMAD.WIDE R32, R27, 0x4, R10 ;  /* 0x000000041b207825 */ /* 0x001fe200078e020a */
[----:B------:R-:W-:-:S03]  /*0980*/  CS2R R6, SRZ ;  /* 0x0000000000067805 */ /* 0x000fc6000001ff00 */
[----:B------:R-:W-:Y:S01]  /*0990*/  IMAD.WIDE R30, R25, 0x4, R10 ;  /* 0x00000004191e7825 */ /* 0x000fe200078e020a */
[----:B------:R-:W-:-:S03]  /*09a0*/  CS2R R10, SRZ ;  /* 0x00000000000a7805 */ /* 0x000fc6000001ff00 */
[----:B----4-:R-:W-:Y:S01]  /*09b0*/  FMUL R23, R4, R23 ;  /* 0x0000001704177220 */ /* 0x010fe20000400000 */
[----:B------:R-:W-:Y:S01]  /*09c0*/  CS2R R4, SRZ ;  /* 0x0000000000047805 */ /* 0x000fe2000001ff00 */
[--C-:B--2---:R-:W-:Y:S01]  /*09d0*/  IMAD.WIDE R34, R27, 0x4, R12.reuse ;  /* 0x000000041b227825 */ /* 0x104fe200078e020c */
[----:B------:R-:W2:Y:S04]  /*09e0*/  @!P1 LDG.E.EL.128 R8, desc[UR6][R32.64] ;  /* 0x0000000620089981 */ /* 0x000ea8000c2e1d00 */
[----:B------:R-:W2:Y:S01]  /*09f0*/  @!P1 LDG.E.EL.128 R4, desc[UR6][R34.64] ;  /* 0x0000000622049981 */ /* 0x000ea2000c2e1d00 */
[----:B------:R-:W-:Y:S01]  /*0a00*/  FMUL R22, R18, R19 ;  /* 0x0000001312167220 */ /* 0x000fe20000400000 */
[----:B------:R-:W-:Y:S01]  /*0a10*/  FMUL R29, R29, R14 ;  /* 0x0000000e1d1d7220 */ /* 0x000fe20000400000 */
[----:B------:R-:W-:Y:S01]  /*0a20*/  IMAD.WIDE R18, R25, 0x4, R12 ;  /* 0x0000000419127825 */ /* 0x000fe200078e020c */
[----:B------:R-:W-:-:S03]  /*0a30*/  CS2R R12, SRZ ;  /* 0x00000000000c7805 */ /* 0x000fc6000001ff00 */
[----:B------:R-:W-:Y:S01]  /*0a40*/  FMUL R26, R26, R17 ;  /* 0x000000111a1a7220 */ /* 0x000fe20000400000 */
[----:B------:R-:W0:Y:S01]  /*0a50*/  S2UR UR5, SR_CgaCtaId ;  /* 0x00000000000579c3 */ /* 0x000e220000008800 */
[----:B------:R-:W-:Y:S01]  /*0a60*/  FMUL R23, R23, R24 ;  /* 0x0000001817177220 */ /* 0x000fe20000400000 */
[----:B------:R-:W-:Y:S01]  /*0a70*/  UMOV UR4, 0x400 ;  /* 0x0000040000047882 */ /* 0x000fe20000000000 */
[----:B------:R-:W-:Y:S01]  /*0a80*/  ISETP.GE.AND P6, PT, R0, 0x3c1, PT ;  /* 0x000003c10000780c */ /* 0x000fe20003fc6270 */
[----:B--2---:R-:W-:Y:S01]  /*0a90*/  FFMA R4, R15, R4, R8 ;  /* 0x000000040f047223 */ /* 0x004fe20000000008 */
[----:B------:R-:W-:Y:S01]  /*0aa0*/  CS2R R14, SRZ ;  /* 0x00000000000e7805 */ /* 0x000fe2000001ff00 */
[----:B------:R-:W-:Y:S01]  /*0ab0*/  FFMA R5, R16, R5, R9 ;  /* 0x0000000510057223 */ /* 0x000fe20000000009 */
[----:B------:R-:W-:-:S04]  /*0ac0*/  CS2R R16, SRZ ;  /* 0x0000000000107805 */ /* 0x000fc8000001ff00 */
[----:B------:R1:W2:Y:S02]  /*0ad0*/  @!P0 LDG.E.EL.128 R12, desc[UR6][R18.64] ;  /* 0x00000006120c8981 */ /* 0x0002a4000c2e1d00 */
[----:B-1----:R-:W-:-:S06]  /*0ae0*/  CS2R R18, SRZ ;  /* 0x0000000000127805 */ /* 0x002fcc000001ff00 */
[----:B------:R1:W2:Y:S01]  /*0af0*/  @!P0 LDG.E.EL.128 R16, desc[UR6][R30.64] ;  /* 0x000000061e108981 */ /* 0x0002a2000c2e1d00 */
[----:B------:R-:W-:Y:S01]  /*0b00*/  LOP3.LUT R8, R3, 0x7f, R2, 0xf8, !PT ;  /* 0x0000007f03087812 */ /* 0x000fe200078ef802 */
[----:B------:R-:W-:Y:S02]  /*0b10*/  FFMA R10, R21, R6, R10 ;  /* 0x00000006150a7223 */ /* 0x000fe4000000000a */
[----:B------:R-:W3:Y:S02]  /*0b20*/  S2R R6, SR_TID.X ;  /* 0x0000000000067919 */ /* 0x000ee40000002100 */
[----:B------:R-:W-:-:S05]  /*0b30*/  IMAD.HI R9, R8, 0x38e38e39, RZ ;  /* 0x38e38e3908097827 */ /* 0x000fca00078e02ff */
[----:B------:R-:W-:-:S04]  /*0b40*/  SHF.R.U32.HI R28, RZ, 0x1f, R9 ;  /* 0x0000001fff1c7819 */ /* 0x000fc80000011609 */
[----:B------:R-:W-:Y:S01]  /*0b50*/  LEA.HI.SX32 R9, R9, R28, 0x1a ;  /* 0x0000001c09097211 */ /* 0x000fe200078fd2ff */
[----:B------:R-:W-:Y:S01]  /*0b60*/  FFMA R11, R20, R7, R11 ;  /* 0x00000007140b7223 */ /* 0x000fe2000000000b */
[----:B------:R-:W-:-:S03]  /*0b70*/  LOP3.LUT R20, R2, 0x7f, RZ, 0xc0, !PT ;  /* 0x0000007f02147812 */ /* 0x000fc600078ec0ff */
[----:B------:R-:W-:-:S04]  /*0b80*/  IMAD R7, R9, -0x120, R8 ;  /* 0xfffffee009077824 */ /* 0x000fc800078e0208 */
[----:B------:R-:W-:Y:S01]  /*0b90*/  IMAD R2, R7, 0x3c1, R0 ;  /* 0x000003c107027824 */ /* 0x000fe200078e0200 */
[----:B------:R-:W-:-:S03]  /*0ba0*/  LOP3.LUT R7, R3, 0x80, R20, 0xfe, !PT ;  /* 0x0000008003077812 */ /* 0x000fc600078efe14 */
[----:B------:R-:W-:Y:S02]  /*0bb0*/  IMAD R2, R9, 0x1e8020, R2 ;  /* 0x001e802009027824 */ /* 0x000fe400078e0202 */
[----:B------:R-:W-:Y:S01]  /*0bc0*/  IMAD.HI R9, R7, 0x38e38e39, RZ ;  /* 0x38e38e3907097827 */ /* 0x000fe200078e02ff */
[----:B------:R-:W-:-:S04]  /*0bd0*/  FSETP.GEU.AND P1, PT, R4, RZ, PT ;  /* 0x000000ff0400720b */ /* 0x000fc80003f2e000 */
[----:B------:R-:W-:Y:S02]  /*0be0*/  SHF.R.U32.HI R24, RZ, 0x1f, R9 ;  /* 0x0000001fff187819 */ /* 0x000fe40000011609 */
[----:B-1----:R-:W-:Y:S02]  /*0bf0*/  FSEL R30, R4, RZ, P1 ;  /* 0x000000ff041e7208 */ /* 0x002fe40000800000 */
[----:B------:R-:W-:Y:S02]  /*0c00*/  LEA.HI.SX32 R24, R9, R24, 0x1a ;  /* 0x0000001809187211 */ /* 0x000fe400078fd2ff */
[----:B---3--:R-:W-:Y:S02]  /*0c10*/  SHF.L.U32 R9, R6, 0x2, RZ ;  /* 0x0000000206097819 */ /* 0x008fe400000006ff */
[----:B------:R-:W-:Y:S01]  /*0c20*/  FSETP.GEU.AND P1, PT, R5, RZ, PT ;  /* 0x000000ff0500720b */ /* 0x000fe20003f2e000 */
[----:B0-----:R-:W-:Y:S01]  /*0c30*/  UPRMT UR4, UR5, 0x654, UR4 ;  /* 0x0000065405047896 */ /* 0x001fe20008000004 */
[----:B------:R-:W-:-:S02]  /*0c40*/  LOP3.LUT R21, R9, 0x1fc, RZ, 0xc0, !PT ;  /* 0x000001fc09157812 */ /* 0x000fc400078ec0ff */
[----:B------:R-:W-:Y:S02]  /*0c50*/  FSEL R32, R5, RZ, P1 ;  /* 0x000000ff05207208 */ /* 0x000fe40000800000 */
[----:B------:R-:W-:Y:S01]  /*0c60*/  FSETP.GEU.AND P1, PT, R10, RZ, PT ;  /* 0x000000ff0a00720b */ /* 0x000fe20003f2e000 */
[----:B------:R-:W-:Y:S01]  /*0c70*/  IMAD R9, R24, -0x120, R7 ;  /* 0xfffffee018097824 */ /* 0x000fe200078e0207 */
[----:B------:R-:W-:Y:S02]  /*0c80*/  ISETP.LT.AND P0, PT, R7, 0x480, !P6 ;  /* 0x000004800700780c */ /* 0x000fe40007701270 */
[----:B------:R-:W-:Y:S02]  /*0c90*/  LEA R7, R21, UR4, 0x3 ;  /* 0x0000000415077c11 */ /* 0x000fe4000f8e18ff */
[----:B------:R-:W-:Y:S02]  /*0ca0*/  FSEL R10, R10, RZ, P1 ;  /* 0x000000ff0a0a7208 */ /* 0x000fe40000800000 */
[C---:B------:R-:W-:Y:S01]  /*0cb0*/  FSETP.GEU.AND P1, PT, R11.reuse, RZ, PT ;  /* 0x000000ff0b00720b */ /* 0x040fe20003f2e000 */
[----:B------:R0:W-:Y:S04]  /*0cc0*/  STS [R7], R30 ;  /* 0x0000001e07007388 */ /* 0x0001e80000000800 */
[----:B------:R-:W-:Y:S01]  /*0cd0*/  STS [R7+0x8], R32 ;  /* 0x0000082007007388 */ /* 0x000fe20000000800 */
[----:B0-----:R-:W-:-:S03]  /*0ce0*/  FSEL R30, R11, RZ, P1 ;  /* 0x000000ff0b1e7208 */ /* 0x001fc60000800000 */
[----:B------:R0:W-:Y:S04]  /*0cf0*/  STS [R7+0x10], R10 ;  /* 0x0000100a07007388 */ /* 0x0001e80000000800 */
[----:B------:R1:W-:Y:S01]  /*0d00*/  STS [R7+0x18], R30 ;  /* 0x0000181e07007388 */ /* 0x0003e20000000800 */
[----:B------:R-:W-:Y:S01]  /*0d10*/  LOP3.LUT R5, R3, 0x100, R20, 0xfe, !PT ;  /* 0x0000010003057812 */ /* 0x000fe200078efe14 */
[----:B------:R-:W-:Y:S01]  /*0d20*/  IMAD R9, R9, 0x3c1, R0 ;  /* 0x000003c109097824 */ /* 0x000fe200078e0200 */
[----:B------:R-:W-:-:S03]  /*0d30*/  LOP3.LUT R3, R3, 0x180, R20, 0xfe, !PT ;  /* 0x0000018003037812 */ /* 0x000fc600078efe14 */
[----:B------:R-:W-:Y:S02]  /*0d40*/  IMAD R4, R24, 0x1e8020, R9 ;  /* 0x001e802018047824 */ /* 0x000fe400078e0209 */
[----:B------:R-:W-:Y:S01]  /*0d50*/  IMAD.HI R24, R3, 0x38e38e39, RZ ;  /* 0x38e38e3903187827 */ /* 0x000fe200078e02ff */
[----:B------:R-:W-:Y:S02]  /*0d60*/  LOP3.LUT R6, R6, 0x7f, RZ, 0xc0, !PT ;  /* 0x0000007f06067812 */ /* 0x000fe400078ec0ff */
[----:B------:R-:W-:Y:S02]  /*0d70*/  LOP3.LUT R25, R20, 0x100, RZ, 0xfc, !PT ;  /* 0x0000010014197812 */ /* 0x000fe400078efcff */
[----:B------:R-:W-:Y:S02]  /*0d80*/  SHF.R.U32.HI R9, RZ, 0x1f, R24 ;  /* 0x0000001fff097819 */ /* 0x000fe40000011618 */
[----:B------:R-:W-:Y:S02]  /*0d90*/  LOP3.LUT R6, R6, 0x180, RZ, 0xfc, !PT ;  /* 0x0000018006067812 */ /* 0x000fe400078efcff */
[----:B------:R-:W-:-:S02]  /*0da0*/  LEA.HI.SX32 R24, R24, R9, 0x1a ;  /* 0x0000000918187211 */ /* 0x000fc400078fd2ff */
[----:B------:R-:W-:Y:S02]  /*0db0*/  LEA R25, R25, UR4, 0x3 ;  /* 0x0000000419197c11 */ /* 0x000fe4000f8e18ff */
[----:B------:R-:W-:Y:S01]  /*0dc0*/  LEA R9, R6, UR4, 0x3 ;  /* 0x0000000406097c11 */ /* 0x000fe2000f8e18ff */
[----:B------:R-:W-:-:S05]  /*0dd0*/  IMAD.HI R28, R5, 0x38e38e39, RZ ;  /* 0x38e38e39051c7827 */ /* 0x000fca00078e02ff */
[----:B------:R-:W-:-:S04]  /*0de0*/  SHF.R.U32.HI R11, RZ, 0x1f, R28 ;  /* 0x0000001fff0b7819 */ /* 0x000fc8000001161c */
[----:B------:R-:W-:Y:S02]  /*0df0*/  LEA.HI.SX32 R28, R28, R11, 0x1a ;  /* 0x0000000b1c1c7211 */ /* 0x000fe400078fd2ff */
[----:B0-----:R-:W0:Y:S08]  /*0e00*/  LDC.64 R10, c[0x0][0x238] ;  /* 0x00008e00ff0a7b82 */ /* 0x001e300000000a00 */
[----:B------:R-:W-:Y:S01]  /*0e10*/  BAR.SYNC.DEFER_BLOCKING 0x0 ;  /* 0x0000000000007b1d */ /* 0x000fe20000010000 */
[----:B--2---:R-:W-:Y:S01]  /*0e20*/  FFMA R12, R23, R12, R16 ;  /* 0x0000000c170c7223 */ /* 0x004fe20000000010 */
[----:B------:R-:W-:Y:S01]  /*0e30*/  FFMA R13, R26, R13, R17 ;  /* 0x0000000d1a0d7223 */ /* 0x000fe20000000011 */
[----:B------:R-:W-:Y:S01]  /*0e40*/  FFMA R14, R29, R14, R18 ;  /* 0x0000000e1d0e7223 */ /* 0x000fe20000000012 */
[----:B------:R-:W-:Y:S01]  /*0e50*/  FFMA R19, R22, R15, R19 ;  /* 0x0000000f16137223 */ /* 0x000fe20000000013 */
[----:B------:R-:W-:-:S02]  /*0e60*/  LOP3.LUT R15, R20, 0x80, RZ, 0xfc, !PT ;  /* 0x00000080140f7812 */ /* 0x000fc400078efcff */
[----:B------:R-:W-:Y:S02]  /*0e70*/  LEA R16, R20, UR4, 0x3 ;  /* 0x0000000414107c11 */ /* 0x000fe4000f8e18ff */
[----:B------:R-:W-:Y:S02]  /*0e80*/  LEA R15, R15, UR4, 0x3 ;  /* 0x000000040f0f7c11 */ /* 0x000fe4000f8e18ff */
[----:B------:R-:W-:Y:S01]  /*0e90*/  FSETP.GEU.AND P2, PT, R14, RZ, PT ;  /* 0x000000ff0e00720b */ /* 0x000fe20003f4e000 */
[----:B------:R-:W2:Y:S01]  /*0ea0*/  LDS R17, [R16] ;  /* 0x0000000010117984 */ /* 0x000ea20000000800 */
[----:B------:R-:W-:Y:S02]  /*0eb0*/  FSETP.GEU.AND P3, PT, R13, RZ, PT ;  /* 0x000000ff0d00720b */ /* 0x000fe40003f6e000 */
[----:B------:R-:W-:Y:S02]  /*0ec0*/  FSETP.GEU.AND P4, PT, R12, RZ, PT ;  /* 0x000000ff0c00720b */ /* 0x000fe40003f8e000 */
[----:B-1----:R-:W-:-:S02]  /*0ed0*/  FSEL R30, R14, RZ, P2 ;  /* 0x000000ff0e1e7208 */ /* 0x002fc40001000000 */
[----:B------:R-:W-:Y:S01]  /*0ee0*/  FSEL R26, R13, RZ, P3 ;  /* 0x000000ff0d1a7208 */ /* 0x000fe20001800000 */
[----:B------:R-:W1:Y:S01]  /*0ef0*/  LDS R14, [R15] ;  /* 0x000000000f0e7984 */ /* 0x000e620000000800 */
[----:B------:R-:W-:-:S03]  /*0f00*/  FSEL R6, R12, RZ, P4 ;  /* 0x000000ff0c067208 */ /* 0x000fc60002000000 */
[----:B------:R-:W3:Y:S04]  /*0f10*/  LDS R13, [R25] ;  /* 0x00000000190d7984 */ /* 0x000ee80000000800 */
[----:B------:R-:W4:Y:S01]  /*0f20*/  LDS R12, [R9] ;  /* 0x00000000090c7984 */ /* 0x000f220000000800 */
[----:B------:R-:W-:Y:S01]  /*0f30*/  BAR.SYNC.DEFER_BLOCKING 0x0 ;  /* 0x0000000000007b1d */ /* 0x000fe20000010000 */
[----:B------:R-:W-:-:S04]  /*0f40*/  FSETP.GEU.AND P1, PT, R19, RZ, PT ;  /* 0x000000ff1300720b */ /* 0x000fc80003f2e000 */
[----:B------:R-:W-:Y:S02]  /*0f50*/  FSEL R32, R19, RZ, P1 ;  /* 0x000000ff13207208 */ /* 0x000fe40000800000 */
[----:B------:R-:W-:Y:S01]  /*0f60*/  LOP3.LUT R18, R8, 0x300, RZ, 0xfc, !PT ;  /* 0x0000030008127812 */ /* 0x000fe200078efcff */
[----:B------:R5:W-:Y:S04]  /*0f70*/  STS [R7], R6 ;  /* 0x0000000607007388 */ /* 0x000be80000000800 */
[----:B------:R-:W-:Y:S04]  /*0f80*/  STS [R7+0x8], R26 ;  /* 0x0000081a07007388 */ /* 0x000fe80000000800 */
[----:B------:R-:W-:Y:S04]  /*0f90*/  STS [R7+0x10], R30 ;  /* 0x0000101e07007388 */ /* 0x000fe80000000800 */
[----:B------:R0:W-:Y:S01]  /*0fa0*/  STS [R7+0x18], R32 ;  /* 0x0000182007007388 */ /* 0x0001e20000000800 */
[----:B------:R-:W-:Y:S01]  /*0fb0*/  BAR.SYNC.DEFER_BLOCKING 0x0 ;  /* 0x0000000000007b1d */ /* 0x000fe20000010000 */
[----:B------:R-:W-:Y:S01]  /*0fc0*/  ISETP.LT.AND P1, PT, R5, 0x480, !P6 ;  /* 0x000004800500780c */ /* 0x000fe20007721270 */
[----:B------:R-:W-:-:S02]  /*0fd0*/  IMAD R5, R28, -0x120, R5 ;  /* 0xfffffee01c057824 */ /* 0x000fc400078e0205 */
[----:B------:R-:W-:Y:S01]  /*0fe0*/  IMAD.HI R23, R18, 0x38e38e39, RZ ;  /* 0x38e38e3912177827 */ /* 0x000fe200078e02ff */
[----:B------:R-:W-:-:S03]  /*0ff0*/  ISETP.LT.AND P2, PT, R8, 0x480, !P6 ;  /* 0x000004800800780c */ /* 0x000fc60007741270 */
[----:B------:R-:W-:Y:S01]  /*1000*/  IMAD R21, R5, 0x3c1, R0 ;  /* 0x000003c105157824 */ /* 0x000fe200078e0200 */
[----:B-----5:R-:W-:Y:S02]  /*1010*/  SHF.R.U32.HI R6, RZ, 0x1f, R23 ;  /* 0x0000001fff067819 */ /* 0x020fe40000011617 */
[C---:B------:R-:W-:Y:S02]  /*1020*/  LOP3.LUT R19, R8.reuse, 0x280, RZ, 0xfc, !PT ;  /* 0x0000028008137812 */ /* 0x040fe400078efcff */
[----:B------:R-:W-:Y:S02]  /*1030*/  LOP3.LUT R20, R8, 0x200, RZ, 0xfc, !PT ;  /* 0x0000020008147812 */ /* 0x000fe400078efcff */
[----:B------:R-:W-:Y:S01]  /*1040*/  LEA.HI.SX32 R23, R23, R6, 0x1a ;  /* 0x0000000617177211 */ /* 0x000fe200078fd2ff */
[----:B0-----:R-:W-:Y:S01]  /*1050*/  IMAD.WIDE R6, R2, 0x4, R10 ;  /* 0x0000000402067825 */ /* 0x001fe200078e020a */
[----:B------:R-:W0:Y:S04]  /*1060*/  LDS R16, [R16] ;  /* 0x0000000010107984 */ /* 0x000e280000000800 */
[----:B------:R-:W5:Y:S04]  /*1070*/  LDS R15, [R15] ;  /* 0x000000000f0f7984 */ /* 0x000f680000000800 */
[----:B------:R1:W0:Y:S01]  /*1080*/  LDS R5, [R25] ;  /* 0x0000000019057984 */ /* 0x0002220000000800 */
[----:B------:R-:W-:-:S04]  /*1090*/  IMAD.HI R22, R19, 0x38e38e39, RZ ;  /* 0x38e38e3913167827 */ /* 0x000fc800078e02ff */
[----:B------:R-:W-:Y:S01]  /*10a0*/  IMAD.HI R26, R20, 0x38e38e39, RZ ;  /* 0x38e38e39141a7827 */ /* 0x000fe200078e02ff */
[----:B--2---:R2:W-:Y:S01]  /*10b0*/  @P2 STG.E desc[UR6][R6.64], R17 ;  /* 0x0000001106002986 */ /* 0x0045e2000c101906 */
[----:B------:R-:W-:Y:S02]  /*10c0*/  SHF.R.U32.HI R27, RZ, 0x1f, R22 ;  /* 0x0000001fff1b7819 */ /* 0x000fe40000011616 */
[----:B------:R-:W-:Y:S01]  /*10d0*/  ISETP.LT.AND P2, PT, R3, 0x480, !P6 ;  /* 0x000004800300780c */ /* 0x000fe20007741270 */
[----:B------:R-:W-:Y:S01]  /*10e0*/  IMAD R3, R24, -0x120, R3 ;  /* 0xfffffee018037824 */ /* 0x000fe200078e0203 */
[----:B------:R-:W-:Y:S02]  /*10f0*/  SHF.R.U32.HI R29, RZ, 0x1f, R26 ;  /* 0x0000001fff1d7819 */ /* 0x000fe4000001161a */
[----:B------:R-:W-:Y:S01]  /*1100*/  LEA.HI.SX32 R22, R22, R27, 0x1a ;  /* 0x0000001b16167211 */ /* 0x000fe200078fd2ff */
[----:B------:R-:W-:Y:S01]  /*1110*/  IMAD R31, R3, 0x3c1, R0 ;  /* 0x000003c1031f7824 */ /* 0x000fe200078e0200 */
[----:B------:R-:W-:Y:S01]  /*1120*/  LEA.HI.SX32 R27, R26, R29, 0x1a ;  /* 0x0000001d1a1b7211 */ /* 0x000fe200078fd2ff */
[----:B------:R-:W-:Y:S01]  /*1130*/  IMAD R3, R23, -0x120, R18 ;  /* 0xfffffee017037824 */ /* 0x000fe200078e0212 */
[----:B------:R-:W-:Y:S01]  /*1140*/  ISETP.LT.AND P3, PT, R18, 0x480, !P6 ;  /* 0x000004801200780c */ /* 0x000fe20007761270 */
[----:B-1----:R-:W-:-:S02]  /*1150*/  IMAD R25, R22, -0x120, R19 ;  /* 0xfffffee016197824 */ /* 0x002fc400078e0213 */
[----:B------:R-:W-:Y:S02]  /*1160*/  IMAD R29, R27, -0x120, R20 ;  /* 0xfffffee01b1d7824 */ /* 0x000fe400078e0214 */
[----:B------:R-:W-:Y:S02]  /*1170*/  IMAD R18, R3, 0x3c1, R0 ;  /* 0x000003c103127824 */ /* 0x000fe400078e0200 */
[----:B------:R-:W-:Y:S01]  /*1180*/  IMAD.WIDE R2, R4, 0x4, R10 ;  /* 0x0000000404027825 */ /* 0x000fe200078e020a */
[----:B------:R-:W-:Y:S02]  /*1190*/  LOP3.LUT R8, R8, 0x380, RZ, 0xfc, !PT ;  /* 0x0000038008087812 */ /* 0x000fe400078efcff */
[----:B------:R-:W-:Y:S01]  /*11a0*/  ISETP.LT.AND P5, PT, R20, 0x480, !P6 ;  /* 0x000004801400780c */ /* 0x000fe200077a1270 */
[--C-:B--2---:R-:W-:Y:S01]  /*11b0*/  IMAD R6, R29, 0x3c1, R0.reuse ;  /* 0x000003c11d067824 */ /* 0x104fe200078e0200 */
[----:B------:R-:W-:Y:S01]  /*11c0*/  ISETP.LT.AND P4, PT, R19, 0x480, !P6 ;  /* 0x000004801300780c */ /* 0x000fe20007781270 */
[----:B------:R-:W-:Y:S01]  /*11d0*/  IMAD R25, R25, 0x3c1, R0 ;  /* 0x000003c119197824 */ /* 0x000fe200078e0200 */
[----:B------:R1:W-:Y:S01]  /*11e0*/  @P0 STG.E desc[UR6][R2.64], R14 ;  /* 0x0000000e02000986 */ /* 0x0003e2000c101906 */
[----:B------:R-:W-:Y:S01]  /*11f0*/  IMAD R21, R28, 0x1e8020, R21 ;  /* 0x001e80201c157824 */ /* 0x000fe200078e0215 */
[----:B------:R-:W-:Y:S01]  /*1200*/  ISETP.LT.AND P0, PT, R8, 0x480, !P6 ;  /* 0x000004800800780c */ /* 0x000fe20007701270 */
[----:B------:R-:W-:-:S02]  /*1210*/  IMAD R19, R24, 0x1e8020, R31 ;  /* 0x001e802018137824 */ /* 0x000fc400078e021f */
[----:B------:R-:W-:Y:S02]  /*1220*/  IMAD R27, R27, 0x1e8020, R6 ;  /* 0x001e80201b1b7824 */ /* 0x000fe400078e0206 */
[----:B------:R-:W-:Y:S02]  /*1230*/  IMAD R25, R22, 0x1e8020, R25 ;  /* 0x001e802016197824 */ /* 0x000fe400078e0219 */
[----:B------:R-:W-:Y:S02]  /*1240*/  IMAD R17, R23, 0x1e8020, R18 ;  /* 0x001e802017117824 */ /* 0x000fe400078e0212 */
[----:B------:R-:W-:-:S04]  /*1250*/  IMAD.WIDE R6, R21, 0x4, R10 ;  /* 0x0000000415067825 */ /* 0x000fc800078e020a */
[--C-:B------:R-:W-:Y:S01]  /*1260*/  IMAD.WIDE R22, R19, 0x4, R10.reuse ;  /* 0x0000000413167825 */ /* 0x100fe200078e020a */
[----:B---3--:R1:W-:Y:S03]  /*1270*/  @P1 STG.E desc[UR6][R6.64], R13 ;  /* 0x0000000d06001986 */ /* 0x0083e6000c101906 */
[--C-:B------:R-:W-:Y:S01]  /*1280*/  IMAD.WIDE R20, R27, 0x4, R10.reuse ;  /* 0x000000041b147825 */ /* 0x100fe200078e020a */
[----:B----4-:R1:W-:Y:S03]  /*1290*/  @P2 STG.E desc[UR6][R22.64], R12 ;  /* 0x0000000c16002986 */ /* 0x0103e6000c101906 */
[--C-:B------:R-:W-:Y:S01]  /*12a0*/  IMAD.WIDE R18, R25, 0x4, R10.reuse ;  /* 0x0000000419127825 */ /* 0x100fe200078e020a */
[----:B0-----:R1:W-:Y:S03]  /*12b0*/  @P5 STG.E desc[UR6][R20.64], R16 ;  /* 0x0000001014005986 */ /* 0x0013e6000c101906 */
[----:B------:R-:W-:Y:S01]  /*12c0*/  IMAD.WIDE R24, R17, 0x4, R10 ;  /* 0x0000000411187825 */ /* 0x000fe200078e020a */
[----:B-----5:R1:W-:Y:S04]  /*12d0*/  @P4 STG.E desc[UR6][R18.64], R15 ;  /* 0x0000000f12004986 */ /* 0x0203e8000c101906 */
[----:B------:R1:W-:Y:S01]  /*12e0*/  @P3 STG.E desc[UR6][R24.64], R5 ;  /* 0x0000000518003986 */ /* 0x0003e2000c101906 */
[----:B------:R-:W-:Y:S05]  /*12f0*/  @!P0 EXIT ;  /* 0x000000000000894d */ /* 0x000fea0003800000 */
[----:B------:R-:W0:Y:S01]  /*1300*/  LDS R9, [R9] ;  /* 0x0000000009097984 */ /* 0x000e220000000800 */
[----:B-1----:R-:W-:-:S05]  /*1310*/  IMAD.HI R2, R8, 0x38e38e39, RZ ;  /* 0x38e38e3908027827 */ /* 0x002fca00078e02ff */
[----:B------:R-:W-:-:S04]  /*1320*/  SHF.R.U32.HI R3, RZ, 0x1f, R2 ;  /* 0x0000001fff037819 */ /* 0x000fc80000011602 */
[----:B------:R-:W-:-:S05]  /*1330*/  LEA.HI.SX32 R3, R2, R3, 0x1a ;  /* 0x0000000302037211 */ /* 0x000fca00078fd2ff */
[----:B------:R-:W-:-:S04]  /*1340*/  IMAD R5, R3, -0x120, R8 ;  /* 0xfffffee003057824 */ /* 0x000fc800078e0208 */
[----:B------:R-:W-:-:S04]  /*1350*/  IMAD R0, R5, 0x3c1, R0 ;  /* 0x000003c105007824 */ /* 0x000fc800078e0200 */
[----:B------:R-:W-:-:S04]  /*1360*/  IMAD R3, R3, 0x1e8020, R0 ;  /* 0x001e802003037824 */ /* 0x000fc800078e0200 */
[----:B------:R-:W-:-:S05]  /*1370*/  IMAD.WIDE R10, R3, 0x4, R10 ;  /* 0x00000004030a7825 */ /* 0x000fca00078e020a */
[----:B0-----:R-:W-:Y:S01]  /*1380*/  STG.E desc[UR6][R10.64], R9 ;  /* 0x000000090a007986 */ /* 0x001fe2000c101906 */
[----:B------:R-:W-:Y:S05]  /*1390*/  EXIT ;  /* 0x000000000000794d */ /* 0x000fea0003800000 */
.L_x_0:
[----:B------:R-:W-:-:S00]  /*13a0*/  BRA `(.L_x_0) ;  /* 0xfffffffc00fc7947 */ /* 0x000fc0000383ffff */
[----:B------:R-:W-:-:S00]  /*13b0*/  NOP ;  /* 0x0000000000007918 */ /* 0x000fc00000000000 */
        /* <DEDUP_REMOVED lines=12> */
.L_x_1:


//--------------------- .nv.global.init           --------------------------
	.section	.nv.global.init,"aw",@progbits
.nv.global.init:
	.type		_$_str,@object
	.size		_$_str,(_$_str_$_2 - _$_str)
_$_str:
        /*0000*/ 	.byte	0x5f, 0x5f, 0x43, 0x55, 0x44, 0x41, 0x5f, 0x46, 0x54, 0x5a, 0x00
	.type		_$_str_$_2,@object
	.size		_$_str_$_2,(.L_1 - _$_str_$_2)
_$_str_$_2:
        /*000b*/ 	.byte	0x5f, 0x5f, 0x43, 0x55, 0x44, 0x41, 0x5f, 0x50, 0x52, 0x45, 0x43, 0x5f, 0x53, 0x51, 0x52, 0x54
        /*001b*/ 	.byte	0x00
.L_1:


//--------------------- .nv.shared.triton_poi_fused__native_batch_norm_legit_no_training_relu_8 --------------------------
	.section	.nv.shared.triton_poi_fused__native_batch_norm_legit_no_training_relu_8,"aw",@nobits
	.sectionflags	@""
	.align	16
	.zero		1024


//--------------------- .nv.constant0.triton_poi_fused__native_batch_norm_legit_no_training_relu_8 --------------------------
	.section	.nv.constant0.triton_poi_fused__native_batch_norm_legit_no_training_relu_8,"a",@progbits
	.sectionflags	@""
	.align	4
.nv.constant0.triton_poi_fused__native_batch_norm_legit_no_training_relu_8:
	.zero		584
